//
// Generated by NVIDIA NVVM Compiler
//
// Compiler Build ID: CL-36424714
// Cuda compilation tools, release 13.0, V13.0.88
// Based on NVVM 20.0.0
//

.version 9.0
.target sm_100
.address_size 64

	// .globl	_Z12fillRandom01Pim
.global .align 4 .b8 precalc_xorwow_matrix[102400];
.global .align 4 .b8 precalc_xorwow_offset_matrix[102400];
.global .align 4 .b8 mrg32k3aM1[2304];
.global .align 4 .b8 mrg32k3aM2[2304];
.global .align 4 .b8 mrg32k3aM1SubSeq[2016];
.global .align 4 .b8 mrg32k3aM2SubSeq[2016];
.global .align 4 .b8 mrg32k3aM1Seq[2304];
.global .align 4 .b8 mrg32k3aM2Seq[2304];
.const .align 8 .b8 __cr_lgamma_table[72];

.visible .entry _Z12fillRandom01Pim(
	.param .u64 .ptr .align 1 _Z12fillRandom01Pim_param_0,
	.param .u64 _Z12fillRandom01Pim_param_1
)
{
	.reg .b32 	%r<12>;
	.reg .b64 	%rd<4>;

	ld.param.u64 	%rd1, [_Z12fillRandom01Pim_param_0];
	ld.param.u64 	%rd2, [_Z12fillRandom01Pim_param_1];
	cvt.u32.u64 	%r1, %rd2;
	xor.b32  	%r2, %r1, -1429050551;
	mul.lo.s32 	%r3, %r2, 1099087573;
	{ .reg .b32 tmp; mov.b64 {tmp, %r4}, %rd2; }
	add.s32 	%r5, %r3, 123456789;
	cvta.to.global.u64 	%rd3, %rd1;
	shr.u32 	%r6, %r5, 2;
	xor.b32  	%r7, %r3, %r6;
	xor.b32  	%r8, %r7, %r5;
	add.s32 	%r9, %r3, %r8;
	sub.s32 	%r10, %r4, %r9;
	and.b32  	%r11, %r10, 1;
	st.global.u32 	[%rd3], %r11;
	ret;

}


// ===== COMPILED SASS (sm_100) =====

	.target	sm_100

	.elftype	@"ET_EXEC"


//--------------------- .note.nv.tkinfo           --------------------------
	.section	.note.nv.tkinfo,"",@"SHT_NOTE"
	.sectionflags	@"SHF_NOTE_NV_TKINFO"
	.tkinfo
        /*0018*/ 	.word	0x00000002
        /*0030*/ 	.string	""
        /*0030*/ 	.string	"ptxas"
        /*0030*/ 	.string	"Cuda compilation tools, release 13.0, V13.0.88"
        /*0030*/ 	.string	"Build cuda_13.0.r13.0/compiler.36424714_0"
        /*0030*/ 	.string	"-arch sm_100 -m 64 "



//--------------------- .note.nv.cuinfo           --------------------------
	.section	.note.nv.cuinfo,"",@"SHT_NOTE"
	.sectionflags	@"SHF_NOTE_NV_CUINFO"
        /*0018*/ 	.short	0x0002
        /*001a*/ 	.short	0x0064
        /*001c*/ 	.short	0x0082
	.zero		2


//--------------------- .nv.info                  --------------------------
	.section	.nv.info,"",@"SHT_CUDA_INFO"
	.align	4


	//----- nvinfo : EIATTR_REGCOUNT
	.align		4
        /*0000*/ 	.byte	0x04, 0x2f
        /*0002*/ 	.short	(.L_10 - .L_9)
	.align		4
.L_9:
        /*0004*/ 	.word	index@(_Z12fillRandom01Pim)
        /*0008*/ 	.word	0x0000000a


	//----- nvinfo : EIATTR_FRAME_SIZE
	.align		4
.L_10:
        /*000c*/ 	.byte	0x04, 0x11
        /*000e*/ 	.short	(.L_12 - .L_11)
	.align		4
.L_11:
        /*0010*/ 	.word	index@(_Z12fillRandom01Pim)
        /*0014*/ 	.word	0x00000000


	//----- nvinfo : EIATTR_MIN_STACK_SIZE
	.align		4
.L_12:
        /*0018*/ 	.byte	0x04, 0x12
        /*001a*/ 	.short	(.L_14 - .L_13)
	.align		4
.L_13:
        /*001c*/ 	.word	index@(_Z12fillRandom01Pim)
        /*0020*/ 	.word	0x00000000
.L_14:


//--------------------- .nv.compat                --------------------------
	.section	.nv.compat,"",@"SHT_CUDA_COMPAT_INFO"
	.align	4
        /*0000*/ 	.byte	0x02, 0x09, 0x00, 0x00, 0x02, 0x02, 0x01, 0x00, 0x02, 0x05, 0x05, 0x00, 0x03, 0x07, 0x01, 0x01
        /*0010*/ 	.byte	0x02, 0x03, 0x00, 0x00, 0x02, 0x06, 0x01, 0x00, 0x04, 0x0b, 0x08, 0x00, 0x09, 0x00, 0x00, 0x00
        /*0020*/ 	.byte	0x00, 0x00, 0x00, 0x00


//--------------------- .nv.info._Z12fillRandom01Pim --------------------------
	.section	.nv.info._Z12fillRandom01Pim,"",@"SHT_CUDA_INFO"
	.sectionflags	@""
	.align	4


	//----- nvinfo : EIATTR_CUDA_API_VERSION
	.align		4
        /*0000*/ 	.byte	0x04, 0x37
        /*0002*/ 	.short	(.L_16 - .L_15)
.L_15:
        /*0004*/ 	.word	0x00000082


	//----- nvinfo : EIATTR_KPARAM_INFO
	.align		4
.L_16:
        /*0008*/ 	.byte	0x04, 0x17
        /*000a*/ 	.short	(.L_18 - .L_17)
.L_17:
        /*000c*/ 	.word	0x00000000
        /*0010*/ 	.short	0x0001
        /*0012*/ 	.short	0x0008
        /*0014*/ 	.byte	0x00, 0xf0, 0x21, 0x00


	//----- nvinfo : EIATTR_KPARAM_INFO
	.align		4
.L_18:
        /*0018*/ 	.byte	0x04, 0x17
        /*001a*/ 	.short	(.L_20 - .L_19)
.L_19:
        /*001c*/ 	.word	0x00000000
        /*0020*/ 	.short	0x0000
        /*0022*/ 	.short	0x0000
        /*0024*/ 	.byte	0x00, 0xf5, 0x21, 0x00


	//----- nvinfo : EIATTR_SPARSE_MMA_MASK
	.align		4
.L_20:
        /*0028*/ 	.byte	0x03, 0x50
        /*002a*/ 	.short	0x0000


	//----- nvinfo : EIATTR_MAXREG_COUNT
	.align		4
        /*002c*/ 	.byte	0x03, 0x1b
        /*002e*/ 	.short	0x00ff


	//----- nvinfo : EIATTR_MERCURY_ISA_VERSION
	.align		4
        /*0030*/ 	.byte	0x03, 0x5f
        /*0032*/ 	.short	0x0101


	//----- nvinfo : EIATTR_VRC_CTA_INIT_COUNT
	.align		4
        /*0034*/ 	.byte	0x02, 0x4a
	.zero		1
	.zero		1


	//----- nvinfo : EIATTR_EXIT_INSTR_OFFSETS
	.align		4
        /*0038*/ 	.byte	0x04, 0x1c
        /*003a*/ 	.short	(.L_22 - .L_21)


	//   ....[0]....
.L_21:
        /*003c*/ 	.word	0x000000c0


	//----- nvinfo : EIATTR_CBANK_PARAM_SIZE
	.align		4
.L_22:
        /*0040*/ 	.byte	0x03, 0x19
        /*0042*/ 	.short	0x0010


	//----- nvinfo : EIATTR_PARAM_CBANK
	.align		4
        /*0044*/ 	.byte	0x04, 0x0a
        /*0046*/ 	.short	(.L_24 - .L_23)
	.align		4
.L_23:
        /*0048*/ 	.word	index@(.nv.constant0._Z12fillRandom01Pim)
        /*004c*/ 	.short	0x0380
        /*004e*/ 	.short	0x0010


	//----- nvinfo : EIATTR_SW_WAR
	.align		4
.L_24:
        /*0050*/ 	.byte	0x04, 0x36
        /*0052*/ 	.short	(.L_26 - .L_25)
.L_25:
        /*0054*/ 	.word	0x00000008
.L_26:


//--------------------- .nv.callgraph             --------------------------
	.section	.nv.callgraph,"",@"SHT_CUDA_CALLGRAPH"
	.align	4
	.sectionentsize	8
	.align		4
        /*0000*/ 	.word	0x00000000
	.align		4
        /*0004*/ 	.word	0xffffffff
	.align		4
        /*0008*/ 	.word	0x00000000
	.align		4
        /*000c*/ 	.word	0xfffffffe
	.align		4
        /*0010*/ 	.word	0x00000000
	.align		4
        /*0014*/ 	.word	0xfffffffd
	.align		4
        /*0018*/ 	.word	0x00000000
	.align		4
        /*001c*/ 	.word	0xfffffffc


//--------------------- .nv.constant4             --------------------------
	.section	.nv.constant4,"a",@progbits
	.align	8
	.align		8
.nv.constant4:
        /*0000*/ 	.dword	precalc_xorwow_matrix
	.align		8
        /*0008*/ 	.dword	precalc_xorwow_offset_matrix
	.align		8
        /*0010*/ 	.dword	mrg32k3aM1
	.align		8
        /*0018*/ 	.dword	mrg32k3aM2
	.align		8
        /*0020*/ 	.dword	mrg32k3aM1SubSeq
	.align		8
        /*0028*/ 	.dword	mrg32k3aM2SubSeq
	.align		8
        /*0030*/ 	.dword	mrg32k3aM1Seq
	.align		8
        /*0038*/ 	.dword	mrg32k3aM2Seq


//--------------------- .nv.constant3             --------------------------
	.section	.nv.constant3,"a",@progbits
	.align	8
.nv.constant3:
	.type		__cr_lgamma_table,@object
	.size		__cr_lgamma_table,(.L_8 - __cr_lgamma_table)
__cr_lgamma_table:
        /*0000*/ 	.byte	0x00, 0x00, 0x00, 0x00, 0x00, 0x00, 0x00, 0x00, 0x00, 0x00, 0x00, 0x00, 0x00, 0x00, 0x00, 0x00
        /*0010*/ 	.byte	0xef, 0x39, 0xfa, 0xfe, 0x42, 0x2e, 0xe6, 0x3f, 0x02, 0x20, 0x2a, 0xfa, 0x0b, 0xab, 0xfc, 0x3f
        /*0020*/ 	.byte	0xf9, 0x2c, 0x92, 0x7c, 0xa7, 0x6c, 0x09, 0x40, 0xc9, 0x79, 0x44, 0x3c, 0x64, 0x26, 0x13, 0x40
        /*0030*/ 	.byte	0xca, 0x01, 0xcf, 0x3a, 0x27, 0x51, 0x1a, 0x40, 0x30, 0xcc, 0x2d, 0xf3, 0xe1, 0x0c, 0x21, 0x40
        /*0040*/ 	.byte	0x0d, 0xb7, 0xfc, 0x82, 0x8e, 0x35, 0x25, 0x40
.L_8:


//--------------------- .text._Z12fillRandom01Pim --------------------------
	.section	.text._Z12fillRandom01Pim,"ax",@progbits
	.align	128
        .global         _Z12fillRandom01Pim
        .type           _Z12fillRandom01Pim,@function
        .size           _Z12fillRandom01Pim,(.L_x_1 - _Z12fillRandom01Pim)
        .other          _Z12fillRandom01Pim,@"STO_CUDA_ENTRY STV_DEFAULT"
_Z12fillRandom01Pim:
.text._Z12fillRandom01Pim:
[----:B------:R-:W-:Y:S08]  /*0000*/  LDC R1, c[0x0][0x37c] ;  /* 0x0000df00ff017b82 */ /* 0x000ff00000000800 */
[----:B------:R-:W0:Y:S01]  /*0010*/  LDC.64 R6, c[0x0][0x388] ;  /* 0x0000e200ff067b82 */ /* 0x000e220000000a00 */
[----:B------:R-:W1:Y:S07]  /*0020*/  LDCU.64 UR4, c[0x0][0x358] ;  /* 0x00006b00ff0477ac */ /* 0x000e6e0008000a00 */
[----:B------:R-:W1:Y:S01]  /*0030*/  LDC.64 R2, c[0x0][0x380] ;  /* 0x0000e000ff027b82 */ /* 0x000e620000000a00 */
[----:B0-----:R-:W-:-:S05]  /*0040*/  LOP3.LUT R0, R6, 0xaad26b49, RZ, 0x3c, !PT ;  /* 0xaad26b4906007812 */ /* 0x001fca00078e3cff */
[----:B------:R-:W-:-:S04]  /*0050*/  IMAD R0, R0, 0x4182bed5, RZ ;  /* 0x4182bed500007824 */ /* 0x000fc800078e02ff */
[----:B------:R-:W-:-:S05]  /*0060*/  VIADD R5, R0, 0x75bcd15 ;  /* 0x075bcd1500057836 */ /* 0x000fca0000000000 */
[----:B------:R-:W-:-:S04]  /*0070*/  SHF.R.U32.HI R4, RZ, 0x2, R5 ;  /* 0x00000002ff047819 */ /* 0x000fc80000011605 */
[----:B------:R-:W-:-:S04]  /*0080*/  LOP3.LUT R4, R5, R0, R4, 0x96, !PT ;  /* 0x0000000005047212 */ /* 0x000fc800078e9604 */
[----:B------:R-:W-:-:S04]  /*0090*/  IADD3 R4, PT, PT, -R0, R7, -R4 ;  /* 0x0000000700047210 */ /* 0x000fc80007ffe904 */
[----:B------:R-:W-:-:S05]  /*00a0*/  LOP3.LUT R5, R4, 0x1, RZ, 0xc0, !PT ;  /* 0x0000000104057812 */ /* 0x000fca00078ec0ff */
[----:B-1----:R-:W-:Y:S01]  /*00b0*/  STG.E desc[UR4][R2.64], R5 ;  /* 0x0000000502007986 */ /* 0x002fe2000c101904 */
[----:B------:R-:W-:Y:S05]  /*00c0*/  EXIT ;  /* 0x000000000000794d */ /* 0x000fea0003800000 */
.L_x_0:
[----:B------:R-:W-:-:S00]  /*00d0*/  BRA `(.L_x_0) ;  /* 0xfffffffc00fc7947 */ /* 0x000fc0000383ffff */
[----:B------:R-:W-:-:S00]  /*00e0*/  NOP ;  /* 0x0000000000007918 */ /* 0x000fc00000000000 */
        /* <DEDUP_REMOVED lines=9> */
.L_x_1:


//--------------------- .nv.global.init           --------------------------
	.section	.nv.global.init,"aw",@progbits
	.align	4
.nv.global.init:
	.type		mrg32k3aM1SubSeq,@object
	.size		mrg32k3aM1SubSeq,(mrg32k3aM2SubSeq - mrg32k3aM1SubSeq)
mrg32k3aM1SubSeq:
        /*0000*/ 	.byte	0x0b, 0xcc, 0xee, 0x04, 0x73, 0x29, 0x8b, 0x6f, 0xf6, 0x53, 0x03, 0xf6, 0x23, 0xf6, 0xea, 0xda
        /* <DEDUP_REMOVED lines=125> */
	.type		mrg32k3aM2SubSeq,@object
	.size		mrg32k3aM2SubSeq,(mrg32k3aM1 - mrg32k3aM2SubSeq)
mrg32k3aM2SubSeq:
        /* <DEDUP_REMOVED lines=126> */
	.type		mrg32k3aM1,@object
	.size		mrg32k3aM1,(mrg32k3aM1Seq - mrg32k3aM1)
mrg32k3aM1:
        /* <DEDUP_REMOVED lines=144> */
	.type		mrg32k3aM1Seq,@object
	.size		mrg32k3aM1Seq,(mrg32k3aM2 - mrg32k3aM1Seq)
mrg32k3aM1Seq:
        /* <DEDUP_REMOVED lines=144> */
	.type		mrg32k3aM2,@object
	.size		mrg32k3aM2,(mrg32k3aM2Seq - mrg32k3aM2)
mrg32k3aM2:
        /* <DEDUP_REMOVED lines=144> */
	.type		mrg32k3aM2Seq,@object
	.size		mrg32k3aM2Seq,(precalc_xorwow_matrix - mrg32k3aM2Seq)
mrg32k3aM2Seq:
        /* <DEDUP_REMOVED lines=144> */
	.type		precalc_xorwow_matrix,@object
	.size		precalc_xorwow_matrix,(precalc_xorwow_offset_matrix - precalc_xorwow_matrix)
precalc_xorwow_matrix:
        /* <DEDUP_REMOVED lines=6400> */
	.type		precalc_xorwow_offset_matrix,@object
	.size		precalc_xorwow_offset_matrix,(.L_1 - precalc_xorwow_offset_matrix)
precalc_xorwow_offset_matrix:
        /* <DEDUP_REMOVED lines=6400> */
.L_1:


//--------------------- .nv.shared.reserved.0     --------------------------
	.section	.nv.shared.reserved.0,"aw",@nobits
	.weak		__nv_reservedSMEM_offset_0_alias
	.size		__nv_reservedSMEM_offset_0_alias, 0, 64
	.other		__nv_reservedSMEM_offset_0_alias,@"STO_CUDA_RESERVED_SHARED STV_DEFAULT"
__nv_reservedSMEM_offset_0_alias:
	.zero		0
	.zero		64


//--------------------- .nv.constant0._Z12fillRandom01Pim --------------------------
	.section	.nv.constant0._Z12fillRandom01Pim,"a",@progbits
	.sectionflags	@""
	.align	4
.nv.constant0._Z12fillRandom01Pim:
	.zero		912


//--------------------- SYMBOLS --------------------------

	.type		.nv.reservedSmem.offset0,@object
	.size		.nv.reservedSmem.offset0,0x4
